	.headerflags	@"EF_CUDA_TEXMODE_UNIFIED EF_CUDA_64BIT_ADDRESS EF_CUDA_ACCELERATORS EF_CUDA_SM90 EF_CUDA_VIRTUAL_SM(EF_CUDA_SM90)"
	.elftype	@"ET_EXEC"


//--------------------- .nv.info                  --------------------------
	.section	.nv.info,"",@"SHT_CUDA_INFO"
	.align	4


	//----- nvinfo : EIATTR_REGCOUNT
	.align		4
        /*0000*/ 	.byte	0x04, 0x2f
        /*0002*/ 	.short	(.L_3 - .L_2)
	.align		4
.L_2:
        /*0004*/ 	.word	index@(triton_poi_fused__native_batch_norm_legit_no_training_relu_52)
        /*0008*/ 	.word	0x00000020


	//----- nvinfo : EIATTR_MIN_STACK_SIZE
	.align		4
.L_3:
        /*000c*/ 	.byte	0x04, 0x12
        /*000e*/ 	.short	(.L_5 - .L_4)
	.align		4
.L_4:
        /*0010*/ 	.word	index@(triton_poi_fused__native_batch_norm_legit_no_training_relu_52)
        /*0014*/ 	.word	0x00000000


	//----- nvinfo : EIATTR_FRAME_SIZE
	.align		4
.L_5:
        /*0018*/ 	.byte	0x04, 0x11
        /*001a*/ 	.short	(.L_7 - .L_6)
	.align		4
.L_6:
        /*001c*/ 	.word	index@(triton_poi_fused__native_batch_norm_legit_no_training_relu_52)
        /*0020*/ 	.word	0x00000000


	//----- nvinfo : EIATTR_MIN_STACK_SIZE
	.align		4
.L_7:
        /*0024*/ 	.byte	0x04, 0x12
        /*0026*/ 	.short	(.L_9 - .L_8)
	.align		4
.L_8:
        /*0028*/ 	.word	index@(triton_poi_fused__native_batch_norm_legit_no_training_relu_52)
        /*002c*/ 	.word	0x00000000
.L_9:


//--------------------- .nv.info.triton_poi_fused__native_batch_norm_legit_no_training_relu_52 --------------------------
	.section	.nv.info.triton_poi_fused__native_batch_norm_legit_no_training_relu_52,"",@"SHT_CUDA_INFO"
	.sectionflags	@""
	.align	4


	//----- nvinfo : EIATTR_CUDA_API_VERSION
	.align		4
        /*0000*/ 	.byte	0x04, 0x37
        /*0002*/ 	.short	(.L_11 - .L_10)
.L_10:
        /*0004*/ 	.word	0x0000007c


	//----- nvinfo : EIATTR_KPARAM_INFO
	.align		4
.L_11:
        /*0008*/ 	.byte	0x04, 0x17
        /*000a*/ 	.short	(.L_13 - .L_12)
.L_12:
        /*000c*/ 	.word	0x00000000
        /*0010*/ 	.short	0x0007
        /*0012*/ 	.short	0x0034
        /*0014*/ 	.byte	0x00, 0xf0, 0x11, 0x00


	//----- nvinfo : EIATTR_KPARAM_INFO
	.align		4
.L_13:
        /*0018*/ 	.byte	0x04, 0x17
        /*001a*/ 	.short	(.L_15 - .L_14)
.L_14:
        /*001c*/ 	.word	0x00000000
        /*0020*/ 	.short	0x0006
        /*0022*/ 	.short	0x0030
        /*0024*/ 	.byte	0x00, 0xf0, 0x11, 0x00


	//----- nvinfo : EIATTR_KPARAM_INFO
	.align		4
.L_15:
        /*0028*/ 	.byte	0x04, 0x17
        /*002a*/ 	.short	(.L_17 - .L_16)
.L_16:
        /*002c*/ 	.word	0x00000000
        /*0030*/ 	.short	0x0005
        /*0032*/ 	.short	0x0028
        /*0034*/ 	.byte	0x00, 0xf4, 0x21, 0x00


	//----- nvinfo : EIATTR_KPARAM_INFO
	.align		4
.L_17:
        /*0038*/ 	.byte	0x04, 0x17
        /*003a*/ 	.short	(.L_19 - .L_18)
.L_18:
        /*003c*/ 	.word	0x00000000
        /*0040*/ 	.short	0x0004
        /*0042*/ 	.short	0x0020
        /*0044*/ 	.byte	0x00, 0xf4, 0x21, 0x00


	//----- nvinfo : EIATTR_KPARAM_INFO
	.align		4
.L_19:
        /*0048*/ 	.byte	0x04, 0x17
        /*004a*/ 	.short	(.L_21 - .L_20)
.L_20:
        /*004c*/ 	.word	0x00000000
        /*0050*/ 	.short	0x0003
        /*0052*/ 	.short	0x0018
        /*0054*/ 	.byte	0x00, 0xf4, 0x21, 0x00


	//----- nvinfo : EIATTR_KPARAM_INFO
	.align		4
.L_21:
        /*0058*/ 	.byte	0x04, 0x17
        /*005a*/ 	.short	(.L_23 - .L_22)
.L_22:
        /*005c*/ 	.word	0x00000000
        /*0060*/ 	.short	0x0002
        /*0062*/ 	.short	0x0010
        /*0064*/ 	.byte	0x00, 0xf4, 0x21, 0x00


	//----- nvinfo : EIATTR_KPARAM_INFO
	.align		4
.L_23:
        /*0068*/ 	.byte	0x04, 0x17
        /*006a*/ 	.short	(.L_25 - .L_24)
.L_24:
        /*006c*/ 	.word	0x00000000
        /*0070*/ 	.short	0x0001
        /*0072*/ 	.short	0x0008
        /*0074*/ 	.byte	0x00, 0xf4, 0x21, 0x00


	//----- nvinfo : EIATTR_KPARAM_INFO
	.align		4
.L_25:
        /*0078*/ 	.byte	0x04, 0x17
        /*007a*/ 	.short	(.L_27 - .L_26)
.L_26:
        /*007c*/ 	.word	0x00000000
        /*0080*/ 	.short	0x0000
        /*0082*/ 	.short	0x0000
        /*0084*/ 	.byte	0x00, 0xf4, 0x21, 0x00


	//----- nvinfo : EIATTR_SPARSE_MMA_MASK
	.align		4
.L_27:
        /*0088*/ 	.byte	0x03, 0x50
        /*008a*/ 	.short	0x0000


	//----- nvinfo : EIATTR_MAXREG_COUNT
	.align		4
        /*008c*/ 	.byte	0x03, 0x1b
        /*008e*/ 	.short	0x00ff


	//----- nvinfo : EIATTR_EXIT_INSTR_OFFSETS
	.align		4
        /*0090*/ 	.byte	0x04, 0x1c
        /*0092*/ 	.short	(.L_29 - .L_28)


	//   ....[0]....
.L_28:
        /*0094*/ 	.word	0x00000860


	//   ....[1]....
        /*0098*/ 	.word	0x00000940


	//----- nvinfo : EIATTR_REQNTID
	.align		4
.L_29:
        /*009c*/ 	.byte	0x04, 0x10
        /*009e*/ 	.short	(.L_31 - .L_30)
.L_30:
        /*00a0*/ 	.word	0x00000080
        /*00a4*/ 	.word	0x00000001
        /*00a8*/ 	.word	0x00000001


	//----- nvinfo : EIATTR_CBANK_PARAM_SIZE
	.align		4
.L_31:
        /*00ac*/ 	.byte	0x03, 0x19
        /*00ae*/ 	.short	0x0038


	//----- nvinfo : EIATTR_PARAM_CBANK
	.align		4
        /*00b0*/ 	.byte	0x04, 0x0a
        /*00b2*/ 	.short	(.L_33 - .L_32)
	.align		4
.L_32:
        /*00b4*/ 	.word	index@(.nv.constant0.triton_poi_fused__native_batch_norm_legit_no_training_relu_52)
        /*00b8*/ 	.short	0x0210
        /*00ba*/ 	.short	0x0038


	//----- nvinfo : EIATTR_SW_WAR
	.align		4
.L_33:
        /*00bc*/ 	.byte	0x04, 0x36
        /*00be*/ 	.short	(.L_35 - .L_34)
.L_34:
        /*00c0*/ 	.word	0x00000008
.L_35:


//--------------------- .nv.callgraph             --------------------------
	.section	.nv.callgraph,"",@"SHT_CUDA_CALLGRAPH"
	.align	4
	.sectionentsize	8
	.align		4
        /*0000*/ 	.word	0x00000000
	.align		4
        /*0004*/ 	.word	0xffffffff
	.align		4
        /*0008*/ 	.word	0x00000000
	.align		4
        /*000c*/ 	.word	0xfffffffe
	.align		4
        /*0010*/ 	.word	0x00000000
	.align		4
        /*0014*/ 	.word	0xfffffffd
	.align		4
        /*0018*/ 	.word	0x00000000
	.align		4
        /*001c*/ 	.word	0xfffffffc


//--------------------- .nv.constant4             --------------------------
	.section	.nv.constant4,"a",@progbits
	.align	8
	.align		8
.nv.constant4:
        /*0000*/ 	.dword	_$_str
	.align		8
        /*0008*/ 	.dword	_$_str_$_2


//--------------------- .text.triton_poi_fused__native_batch_norm_legit_no_training_relu_52 --------------------------
	.section	.text.triton_poi_fused__native_batch_norm_legit_no_training_relu_52,"ax",@progbits
	.sectionflags	@"SHF_BARRIERS=1"
	.align	128
        .global         triton_poi_fused__native_batch_norm_legit_no_training_relu_52
        .type           triton_poi_fused__native_batch_norm_legit_no_training_relu_52,@function
        .size           triton_poi_fused__native_batch_norm_legit_no_training_relu_52,(.L_x_1 - triton_poi_fused__native_batch_norm_legit_no_training_relu_52)
        .other          triton_poi_fused__native_batch_norm_legit_no_training_relu_52,@"STO_CUDA_ENTRY STV_DEFAULT"
triton_poi_fused__native_batch_norm_legit_no_training_relu_52:
.text.triton_poi_fused__native_batch_norm_legit_no_training_relu_52:
[----:B------:R-:W0:Y:S01]  /*0000*/  LDC R1, c[0x0][0x28] ;  /* 0x00000a00ff017b82 */ /* 0x000e220000000800 */
[----:B------:R-:W1:Y:S07]  /*0010*/  S2R R0, SR_TID.X ;  /* 0x0000000000007919 */ /* 0x000e6e0000002100 */
[----:B------:R-:W2:Y:S01]  /*0020*/  S2UR UR4, SR_CTAID.Y ;  /* 0x00000000000479c3 */ /* 0x000ea20000002600 */
[----:B------:R-:W-:Y:S02]  /*0030*/  CS2R R4, SRZ ;  /* 0x0000000000047805 */ /* 0x000fe4000001ff00 */
[----:B------:R-:W-:Y:S01]  /*0040*/  CS2R R6, SRZ ;  /* 0x0000000000067805 */ /* 0x000fe2000001ff00 */
[----:B------:R-:W3:Y:S01]  /*0050*/  S2R R13, SR_CTAID.X ;  /* 0x00000000000d7919 */ /* 0x000ee20000002500 */
[----:B------:R-:W-:-:S03]  /*0060*/  ULDC.64 UR8, c[0x0][0x208] ;  /* 0x0000820000087ab9 */ /* 0x000fc60000000a00 */
[----:B------:R-:W4:Y:S08]  /*0070*/  LDC.64 R10, c[0x0][0x220] ;  /* 0x00008800ff0a7b82 */ /* 0x000f300000000a00 */
[----:B------:R-:W5:Y:S01]  /*0080*/  LDC.64 R8, c[0x0][0x210] ;  /* 0x00008400ff087b82 */ /* 0x000f620000000a00 */
[----:B--2---:R-:W-:-:S07]  /*0090*/  USHF.L.U32 UR4, UR4, 0x3, URZ ;  /* 0x0000000304047899 */ /* 0x004fce000800063f */
[----:B------:R-:W2:Y:S01]  /*00a0*/  LDC.64 R16, c[0x0][0x218] ;  /* 0x00008600ff107b82 */ /* 0x000ea20000000a00 */
[----:B-1----:R-:W-:-:S07]  /*00b0*/  LOP3.LUT R2, R0, 0x1, RZ, 0xc0, !PT ;  /* 0x0000000100027812 */ /* 0x002fce00078ec0ff */
[----:B------:R-:W1:Y:S01]  /*00c0*/  LDC.64 R26, c[0x0][0x228] ;  /* 0x00008a00ff1a7b82 */ /* 0x000e620000000a00 */
[----:B------:R-:W-:-:S04]  /*00d0*/  LEA R12, R2, UR4, 0x2 ;  /* 0x00000004020c7c11 */ /* 0x000fc8000f8e10ff */
[C---:B------:R-:W-:Y:S01]  /*00e0*/  ISETP.GE.AND P1, PT, R12.reuse, 0x300, PT ;  /* 0x000003000c00780c */ /* 0x040fe20003f26270 */
[----:B------:R-:W-:Y:S02]  /*00f0*/  IMAD.HI R2, R12, 0x2aaaaaab, RZ ;  /* 0x2aaaaaab0c027827 */ /* 0x000fe400078e02ff */
[----:B------:R-:W1:Y:S03]  /*0100*/  LDC.64 R20, c[0x0][0x230] ;  /* 0x00008c00ff147b82 */ /* 0x000e660000000a00 */
[----:B------:R-:W-:-:S04]  /*0110*/  SHF.R.U32.HI R3, RZ, 0x1f, R2 ;  /* 0x0000001fff037819 */ /* 0x000fc80000011602 */
[----:B------:R-:W-:Y:S01]  /*0120*/  LEA.HI.SX32 R15, R2, R3, 0x1b ;  /* 0x00000003020f7211 */ /* 0x000fe200078fdaff */
[----:B---3--:R-:W-:Y:S01]  /*0130*/  IMAD.SHL.U32 R3, R13, 0x40, RZ ;  /* 0x000000400d037824 */ /* 0x008fe200078e00ff */
[----:B------:R-:W-:-:S03]  /*0140*/  SHF.R.U32.HI R2, RZ, 0x1, R0 ;  /* 0x00000001ff027819 */ /* 0x000fc60000011600 */
[----:B------:R-:W-:Y:S01]  /*0150*/  IMAD R24, R15, -0xc0, R12 ;  /* 0xffffff400f187824 */ /* 0x000fe200078e020c */
[----:B------:R-:W-:-:S03]  /*0160*/  SGXT.U32 R2, R2, 0x6 ;  /* 0x000000060202781a */ /* 0x000fc60000000000 */
[----:B----4-:R-:W-:-:S05]  /*0170*/  IMAD.WIDE R10, R24, 0x4, R10 ;  /* 0x00000004180a7825 */ /* 0x010fca00078e020a */
[----:B------:R3:W4:Y:S01]  /*0180*/  @!P1 LDG.E.EL.128 R4, desc[UR8][R10.64] ;  /* 0x000000080a049981 */ /* 0x000722000c2e1d00 */
[----:B------:R-:W-:Y:S01]  /*0190*/  LOP3.LUT R13, R3, R2, RZ, 0xfc, !PT ;  /* 0x00000002030d7212 */ /* 0x000fe200078efcff */
[----:B--2---:R-:W-:-:S03]  /*01a0*/  IMAD.WIDE R28, R24, 0x4, R16 ;  /* 0x00000004181c7825 */ /* 0x004fc600078e0210 */
[C---:B------:R-:W-:Y:S01]  /*01b0*/  ISETP.GE.AND P0, PT, R13.reuse, 0x40, PT ;  /* 0x000000400d00780c */ /* 0x040fe20003f06270 */
[----:B------:R-:W-:-:S03]  /*01c0*/  IMAD R14, R13, 0xc0, R24 ;  /* 0x000000c00d0e7824 */ /* 0x000fc600078e0218 */
[----:B------:R-:W-:Y:S01]  /*01d0*/  ISETP.LT.AND P0, PT, R12, 0x300, !P0 ;  /* 0x000003000c00780c */ /* 0x000fe20004701270 */
[----:B------:R-:W-:Y:S01]  /*01e0*/  IMAD R23, R15, 0x3000, R14 ;  /* 0x000030000f177824 */ /* 0x000fe200078e020e */
[----:B------:R-:W-:Y:S02]  /*01f0*/  CS2R R12, SRZ ;  /* 0x00000000000c7805 */ /* 0x000fe4000001ff00 */
[----:B------:R-:W-:Y:S02]  /*0200*/  CS2R R14, SRZ ;  /* 0x00000000000e7805 */ /* 0x000fe4000001ff00 */
[----:B---3--:R-:W-:Y:S01]  /*0210*/  CS2R R10, SRZ ;  /* 0x00000000000a7805 */ /* 0x008fe2000001ff00 */
[----:B-----5:R-:W-:Y:S01]  /*0220*/  IMAD.WIDE R22, R23, 0x4, R8 ;  /* 0x0000000417167825 */ /* 0x020fe200078e0208 */
[----:B------:R-:W-:-:S06]  /*0230*/  CS2R R8, SRZ ;  /* 0x0000000000087805 */ /* 0x000fcc000001ff00 */
[----:B------:R-:W2:Y:S04]  /*0240*/  @!P1 LDG.E.EL.128 R8, desc[UR8][R28.64] ;  /* 0x000000081c089981 */ /* 0x000ea8000c2e1d00 */
[----:B------:R3:W2:Y:S01]  /*0250*/  @P0 LDG.E.EL.128 R12, desc[UR8][R22.64] ;  /* 0x00000008160c0981 */ /* 0x0006a2000c2e1d00 */
[C---:B-1----:R-:W-:Y:S01]  /*0260*/  IMAD.WIDE R26, R24.reuse, 0x4, R26 ;  /* 0x00000004181a7825 */ /* 0x042fe200078e021a */
[----:B------:R-:W-:Y:S02]  /*0270*/  CS2R R16, SRZ ;  /* 0x0000000000107805 */ /* 0x000fe4000001ff00 */
[----:B------:R-:W-:Y:S01]  /*0280*/  CS2R R18, SRZ ;  /* 0x0000000000127805 */ /* 0x000fe2000001ff00 */
[----:B0-----:R-:W-:Y:S01]  /*0290*/  IMAD.WIDE R24, R24, 0x4, R20 ;  /* 0x0000000418187825 */ /* 0x001fe200078e0214 */
[----:B------:R-:W-:-:S04]  /*02a0*/  CS2R R20, SRZ ;  /* 0x0000000000147805 */ /* 0x000fc8000001ff00 */
[----:B------:R0:W5:Y:S01]  /*02b0*/  @!P1 LDG.E.EL.128 R16, desc[UR8][R26.64] ;  /* 0x000000081a109981 */ /* 0x000162000c2e1d00 */
[----:B---3--:R-:W-:-:S06]  /*02c0*/  CS2R R22, SRZ ;  /* 0x0000000000167805 */ /* 0x008fcc000001ff00 */
[----:B------:R1:W5:Y:S01]  /*02d0*/  @!P1 LDG.E.EL.128 R20, desc[UR8][R24.64] ;  /* 0x0000000818149981 */ /* 0x000362000c2e1d00 */
[----:B------:R-:W3:Y:S01]  /*02e0*/  S2UR UR6, SR_CgaCtaId ;  /* 0x00000000000679c3 */ /* 0x000ee20000008800 */
[----:B------:R-:W-:Y:S01]  /*02f0*/  UMOV UR5, 0x400 ;  /* 0x0000040000057882 */ /* 0x000fe20000000000 */
[----:B0-----:R-:W-:-:S04]  /*0300*/  LOP3.LUT R27, R0, 0x1, RZ, 0xc0, !PT ;  /* 0x00000001001b7812 */ /* 0x001fc800078ec0ff */
[----:B-1----:R-:W-:Y:S01]  /*0310*/  PRMT R25, R2, 0x6540, R27 ;  /* 0x0000654002197816 */ /* 0x002fe2000000001b */
[----:B------:R-:W-:Y:S01]  /*0320*/  IMAD.SHL.U32 R2, R27, 0x100, RZ ;  /* 0x000001001b027824 */ /* 0x000fe200078e00ff */
[----:B---3--:R-:W-:-:S06]  /*0330*/  UPRMT UR5, UR6, 0x654, UR5 ;  /* 0x0000065406057896 */ /* 0x008fcc0008000005 */
[----:B------:R-:W-:Y:S01]  /*0340*/  LEA R26, R27, UR5, 0x4 ;  /* 0x000000051b1a7c11 */ /* 0x000fe2000f8e20ff */
[----:B----4-:R-:W-:Y:S01]  /*0350*/  FADD R28, R4, 0.0010000000474974513054 ;  /* 0x3a83126f041c7421 */ /* 0x010fe20000000000 */
[----:B------:R-:W-:Y:S01]  /*0360*/  FADD R7, R7, 0.0010000000474974513054 ;  /* 0x3a83126f07077421 */ /* 0x000fe20000000000 */
[----:B------:R-:W-:Y:S01]  /*0370*/  FADD R4, R5, 0.0010000000474974513054 ;  /* 0x3a83126f05047421 */ /* 0x000fe20000000000 */
[----:B------:R-:W-:Y:S02]  /*0380*/  FADD R6, R6, 0.0010000000474974513054 ;  /* 0x3a83126f06067421 */ /* 0x000fe40000000000 */
[----:B------:R-:W0:Y:S08]  /*0390*/  MUFU.SQRT R5, R7 ;  /* 0x0000000700057308 */ /* 0x000e300000002000 */
[----:B------:R-:W1:Y:S01]  /*03a0*/  MUFU.SQRT R28, R28 ;  /* 0x0000001c001c7308 */ /* 0x000e620000002000 */
[----:B0-----:R-:W-:-:S07]  /*03b0*/  FSETP.GT.AND P2, PT, R5, 8.50705917302346158658e+37, PT ;  /* 0x7e8000000500780b */ /* 0x001fce0003f44000 */
[----:B------:R-:W0:Y:S01]  /*03c0*/  MUFU.SQRT R4, R4 ;  /* 0x0000000400047308 */ /* 0x000e220000002000 */
[----:B------:R-:W-:Y:S01]  /*03d0*/  FSETP.GEU.AND P4, PT, R5, 1.175494350822287508e-38, PT ;  /* 0x008000000500780b */ /* 0x000fe20003f8e000 */
[----:B--2---:R-:W-:Y:S01]  /*03e0*/  FADD R9, -R9, R13 ;  /* 0x0000000d09097221 */ /* 0x004fe20000000100 */
[----:B------:R-:W-:Y:S02]  /*03f0*/  IMAD.MOV.U32 R13, RZ, RZ, 0x3e800000 ;  /* 0x3e800000ff0d7424 */ /* 0x000fe400078e00ff */
[----:B------:R-:W-:Y:S01]  /*0400*/  FADD R8, -R8, R12 ;  /* 0x0000000c08087221 */ /* 0x000fe20000000100 */
[C---:B-1----:R-:W-:Y:S02]  /*0410*/  FSETP.GT.AND P5, PT, R28.reuse, 8.50705917302346158658e+37, PT ;  /* 0x7e8000001c00780b */ /* 0x042fe40003fa4000 */
[----:B------:R-:W1:Y:S01]  /*0420*/  MUFU.SQRT R6, R6 ;  /* 0x0000000600067308 */ /* 0x000e620000002000 */
[----:B------:R-:W-:Y:S01]  /*0430*/  FSETP.GEU.AND P0, PT, R28, 1.175494350822287508e-38, PT ;  /* 0x008000001c00780b */ /* 0x000fe20003f0e000 */
[----:B------:R-:W-:Y:S01]  /*0440*/  FADD R11, -R11, R15 ;  /* 0x0000000f0b0b7221 */ /* 0x000fe20000000100 */
[----:B------:R-:W-:Y:S01]  /*0450*/  FSEL R7, R13, 1, P5 ;  /* 0x3f8000000d077808 */ /* 0x000fe20002800000 */
[----:B------:R-:W-:Y:S01]  /*0460*/  @P2 FMUL R5, R5, 0.25 ;  /* 0x3e80000005052820 */ /* 0x000fe20000400000 */
[----:B------:R-:W-:Y:S01]  /*0470*/  FSEL R12, R13, 1, P2 ;  /* 0x3f8000000d0c7808 */ /* 0x000fe20001000000 */
[----:B------:R-:W-:Y:S01]  /*0480*/  FADD R10, -R10, R14 ;  /* 0x0000000e0a0a7221 */ /* 0x000fe20000000100 */
[C---:B0-----:R-:W-:Y:S01]  /*0490*/  FSETP.GT.AND P1, PT, R4.reuse, 8.50705917302346158658e+37, PT ;  /* 0x7e8000000400780b */ /* 0x041fe20003f24000 */
[----:B------:R-:W-:Y:S01]  /*04a0*/  @!P4 FMUL R5, R5, 16777216 ;  /* 0x4b8000000505c820 */ /* 0x000fe20000400000 */
[----:B------:R-:W-:Y:S01]  /*04b0*/  FSETP.GEU.AND P3, PT, R4, 1.175494350822287508e-38, PT ;  /* 0x008000000400780b */ /* 0x000fe20003f6e000 */
[----:B------:R-:W-:Y:S01]  /*04c0*/  IMAD.SHL.U32 R14, R0, 0x4, RZ ;  /* 0x00000004000e7824 */ /* 0x000fe200078e00ff */
[----:B------:R-:W-:Y:S01]  /*04d0*/  FSEL R15, R13, 1, P1 ;  /* 0x3f8000000d0f7808 */ /* 0x000fe20000800000 */
[----:B------:R-:W-:Y:S01]  /*04e0*/  @P5 FMUL R28, R28, 0.25 ;  /* 0x3e8000001c1c5820 */ /* 0x000fe20000400000 */
[----:B------:R-:W-:Y:S01]  /*04f0*/  @!P4 FMUL R12, R12, 16777216 ;  /* 0x4b8000000c0cc820 */ /* 0x000fe20000400000 */
[----:B------:R-:W0:Y:S01]  /*0500*/  MUFU.RCP R5, R5 ;  /* 0x0000000500057308 */ /* 0x000e220000001000 */
[----:B-1----:R-:W-:Y:S01]  /*0510*/  FSETP.GT.AND P5, PT, R6, 8.50705917302346158658e+37, PT ;  /* 0x7e8000000600780b */ /* 0x002fe20003fa4000 */
[----:B------:R-:W-:Y:S01]  /*0520*/  @!P0 FMUL R28, R28, 16777216 ;  /* 0x4b8000001c1c8820 */ /* 0x000fe20000400000 */
[----:B------:R-:W-:Y:S01]  /*0530*/  FSETP.GEU.AND P2, PT, R6, 1.175494350822287508e-38, PT ;  /* 0x008000000600780b */ /* 0x000fe20003f4e000 */
[----:B------:R-:W-:Y:S01]  /*0540*/  @!P0 FMUL R7, R7, 16777216 ;  /* 0x4b80000007078820 */ /* 0x000fe20000400000 */
[----:B------:R-:W-:Y:S01]  /*0550*/  FSEL R13, R13, 1, P5 ;  /* 0x3f8000000d0d7808 */ /* 0x000fe20002800000 */
[----:B------:R-:W-:Y:S01]  /*0560*/  @P1 FMUL R4, R4, 0.25 ;  /* 0x3e80000004041820 */ /* 0x000fe20000400000 */
[----:B------:R-:W-:Y:S01]  /*0570*/  LOP3.LUT R3, R3, 0x3c, R14, 0xf8, !PT ;  /* 0x0000003c03037812 */ /* 0x000fe200078ef80e */
[----:B------:R1:W2:Y:S01]  /*0580*/  MUFU.RCP R24, R28 ;  /* 0x0000001c00187308 */ /* 0x0002a20000001000 */
[----:B------:R-:W-:Y:S01]  /*0590*/  @!P3 FMUL R15, R15, 16777216 ;  /* 0x4b8000000f0fb820 */ /* 0x000fe20000400000 */
[----:B------:R-:W-:Y:S01]  /*05a0*/  @!P3 FMUL R4, R4, 16777216 ;  /* 0x4b8000000404b820 */ /* 0x000fe20000400000 */
[----:B------:R-:W-:-:S03]  /*05b0*/  ISETP.GE.AND P0, PT, R3, 0x40, PT ;  /* 0x000000400300780c */ /* 0x000fc60003f06270 */
[----:B------:R-:W-:Y:S01]  /*05c0*/  @P5 FMUL R6, R6, 0.25 ;  /* 0x3e80000006065820 */ /* 0x000fe20000400000 */
[----:B0-----:R-:W-:Y:S01]  /*05d0*/  FMUL R14, R5, R12 ;  /* 0x0000000c050e7220 */ /* 0x001fe20000400000 */
[----:B------:R-:W0:Y:S01]  /*05e0*/  MUFU.RCP R4, R4 ;  /* 0x0000000400047308 */ /* 0x000e220000001000 */
[----:B------:R-:W-:Y:S01]  /*05f0*/  @!P2 FMUL R13, R13, 16777216 ;  /* 0x4b8000000d0da820 */ /* 0x000fe20000400000 */
[----:B------:R-:W-:Y:S01]  /*0600*/  @!P2 FMUL R6, R6, 16777216 ;  /* 0x4b8000000606a820 */ /* 0x000fe20000400000 */
[----:B------:R-:W-:Y:S02]  /*0610*/  SHF.R.U32.HI R5, RZ, 0x4, R0 ;  /* 0x00000004ff057819 */ /* 0x000fe40000011600 */
[----:B-1----:R-:W-:Y:S01]  /*0620*/  LEA.HI R28, R2, UR5, RZ, 0x1c ;  /* 0x00000005021c7c11 */ /* 0x002fe2000f8fe0ff */
[----:B------:R-:W-:Y:S02]  /*0630*/  IMAD R2, R25, 0x4, R26 ;  /* 0x0000000419027824 */ /* 0x000fe400078e021a */
[----:B--2---:R-:W-:Y:S01]  /*0640*/  FMUL R7, R24, R7 ;  /* 0x0000000718077220 */ /* 0x004fe20000400000 */
[----:B------:R-:W1:Y:S01]  /*0650*/  MUFU.RCP R6, R6 ;  /* 0x0000000600067308 */ /* 0x000e620000001000 */
[----:B------:R-:W-:Y:S01]  /*0660*/  SGXT.U32 R5, R5, 0x3 ;  /* 0x000000030505781a */ /* 0x000fe20000000000 */
[----:B------:R-:W-:-:S02]  /*0670*/  IMAD R25, R25, 0x4, R28 ;  /* 0x0000000419197824 */ /* 0x000fc400078e021c */
[----:B------:R-:W-:Y:S01]  /*0680*/  FMUL R7, R7, R8 ;  /* 0x0000000807077220 */ /* 0x000fe20000400000 */
[----:B------:R-:W-:Y:S02]  /*0690*/  IMAD.SHL.U32 R8, R0, 0x10, RZ ;  /* 0x0000001000087824 */ /* 0x000fe400078e00ff */
[----:B0-----:R-:W-:Y:S01]  /*06a0*/  FMUL R12, R4, R15 ;  /* 0x0000000f040c7220 */ /* 0x001fe20000400000 */
[----:B------:R-:W-:Y:S01]  /*06b0*/  FMUL R4, R14, R11 ;  /* 0x0000000b0e047220 */ /* 0x000fe20000400000 */
[----:B-----5:R-:W-:Y:S01]  /*06c0*/  FFMA R7, R7, R16, R20 ;  /* 0x0000001007077223 */ /* 0x020fe20000000014 */
[----:B------:R-:W-:Y:S01]  /*06d0*/  LOP3.LUT R8, R8, 0x7f0, RZ, 0xc0, !PT ;  /* 0x000007f008087812 */ /* 0x000fe200078ec0ff */
[----:B------:R-:W-:Y:S01]  /*06e0*/  FMUL R12, R12, R9 ;  /* 0x000000090c0c7220 */ /* 0x000fe20000400000 */
[----:B------:R-:W-:Y:S02]  /*06f0*/  FFMA R4, R4, R19, R23 ;  /* 0x0000001304047223 */ /* 0x000fe40000000017 */
[----:B------:R-:W-:Y:S01]  /*0700*/  FSETP.GEU.AND P4, PT, R7, RZ, PT ;  /* 0x000000ff0700720b */ /* 0x000fe20003f8e000 */
[----:B-1----:R-:W-:Y:S01]  /*0710*/  FMUL R13, R6, R13 ;  /* 0x0000000d060d7220 */ /* 0x002fe20000400000 */
[----:B------:R-:W-:Y:S01]  /*0720*/  FFMA R12, R12, R17, R21 ;  /* 0x000000110c0c7223 */ /* 0x000fe20000000015 */
[----:B------:R-:W-:-:S02]  /*0730*/  SHF.R.U32.HI R6, RZ, 0x2, R0 ;  /* 0x00000002ff067819 */ /* 0x000fc40000011600 */
[----:B------:R-:W-:Y:S01]  /*0740*/  FMUL R13, R13, R10 ;  /* 0x0000000a0d0d7220 */ /* 0x000fe20000400000 */
[----:B------:R-:W-:Y:S02]  /*0750*/  FSETP.GEU.AND P1, PT, R4, RZ, PT ;  /* 0x000000ff0400720b */ /* 0x000fe40003f2e000 */
[----:B------:R-:W-:Y:S01]  /*0760*/  FSETP.GEU.AND P3, PT, R12, RZ, PT ;  /* 0x000000ff0c00720b */ /* 0x000fe20003f6e000 */
[----:B------:R-:W-:Y:S01]  /*0770*/  FFMA R13, R13, R18, R22 ;  /* 0x000000120d0d7223 */ /* 0x000fe20000000016 */
[----:B------:R-:W-:Y:S02]  /*0780*/  LOP3.LUT R0, R5, UR4, RZ, 0xfc, !PT ;  /* 0x0000000405007c12 */ /* 0x000fe4000f8efcff */
[----:B------:R-:W-:Y:S02]  /*0790*/  LOP3.LUT R5, R6, 0x1c, RZ, 0xc0, !PT ;  /* 0x0000001c06057812 */ /* 0x000fe400078ec0ff */
[----:B------:R-:W-:Y:S02]  /*07a0*/  FSETP.GEU.AND P2, PT, R13, RZ, PT ;  /* 0x000000ff0d00720b */ /* 0x000fe40003f4e000 */
[----:B------:R-:W-:-:S02]  /*07b0*/  FSEL R7, R7, RZ, P4 ;  /* 0x000000ff07077208 */ /* 0x000fc40002000000 */
[----:B------:R-:W-:Y:S02]  /*07c0*/  FSEL R12, R12, RZ, P3 ;  /* 0x000000ff0c0c7208 */ /* 0x000fe40001800000 */
[----:B------:R-:W-:Y:S01]  /*07d0*/  FSEL R6, R13, RZ, P2 ;  /* 0x000000ff0d067208 */ /* 0x000fe20001000000 */
[----:B------:R0:W-:Y:S01]  /*07e0*/  STS [R2], R7 ;  /* 0x0000000702007388 */ /* 0x0001e20000000800 */
[----:B------:R-:W-:Y:S02]  /*07f0*/  FSEL R4, R4, RZ, P1 ;  /* 0x000000ff04047208 */ /* 0x000fe40000800000 */
[----:B------:R-:W-:Y:S01]  /*0800*/  ISETP.LT.AND P0, PT, R0, 0x300, !P0 ;  /* 0x000003000000780c */ /* 0x000fe20004701270 */
[----:B------:R0:W-:Y:S01]  /*0810*/  STS [R25+0x104], R12 ;  /* 0x0001040c19007388 */ /* 0x0001e20000000800 */
[----:B------:R-:W-:-:S03]  /*0820*/  IADD3 R10, R8, UR5, R5 ;  /* 0x00000005080a7c10 */ /* 0x000fc6000fffe005 */
[----:B------:R0:W-:Y:S04]  /*0830*/  STS [R25+0x208], R6 ;  /* 0x0002080619007388 */ /* 0x0001e80000000800 */
[----:B------:R0:W-:Y:S01]  /*0840*/  STS [R25+0x30c], R4 ;  /* 0x00030c0419007388 */ /* 0x0001e20000000800 */
[----:B------:R-:W-:Y:S06]  /*0850*/  BAR.SYNC.DEFER_BLOCKING 0x0 ;  /* 0x0000000000007b1d */ /* 0x000fec0000010000 */
[----:B0-----:R-:W-:Y:S05]  /*0860*/  @!P0 EXIT ;  /* 0x000000000000894d */ /* 0x001fea0003800000 */
[----:B------:R-:W-:Y:S01]  /*0870*/  LDS R4, [R10] ;  /* 0x000000000a047984 */ /* 0x000fe20000000800 */
[----:B------:R-:W-:Y:S01]  /*0880*/  IMAD.HI R2, R0, 0x2aaaaaab, RZ ;  /* 0x2aaaaaab00027827 */ /* 0x000fe200078e02ff */
[----:B------:R-:W0:Y:S02]  /*0890*/  LDC.64 R8, c[0x0][0x238] ;  /* 0x00008e00ff087b82 */ /* 0x000e240000000a00 */
[----:B------:R-:W-:Y:S02]  /*08a0*/  LDS R5, [R10+0x4] ;  /* 0x000004000a057984 */ /* 0x000fe40000000800 */
[----:B------:R-:W-:Y:S02]  /*08b0*/  SHF.R.U32.HI R11, RZ, 0x1f, R2 ;  /* 0x0000001fff0b7819 */ /* 0x000fe40000011602 */
[----:B------:R-:W-:Y:S02]  /*08c0*/  LDS R6, [R10+0x8] ;  /* 0x000008000a067984 */ /* 0x000fe40000000800 */
[----:B------:R-:W-:-:S02]  /*08d0*/  LEA.HI.SX32 R11, R2, R11, 0x1b ;  /* 0x0000000b020b7211 */ /* 0x000fc400078fdaff */
[----:B------:R-:W1:Y:S03]  /*08e0*/  LDS R7, [R10+0xc] ;  /* 0x00000c000a077984 */ /* 0x000e660000000800 */
[----:B------:R-:W-:-:S04]  /*08f0*/  IMAD R0, R11, -0xc0, R0 ;  /* 0xffffff400b007824 */ /* 0x000fc800078e0200 */
[----:B------:R-:W-:-:S04]  /*0900*/  IMAD R0, R0, 0x40, R3 ;  /* 0x0000004000007824 */ /* 0x000fc800078e0203 */
[----:B------:R-:W-:-:S04]  /*0910*/  IMAD R3, R11, 0x20000, R0 ;  /* 0x000200000b037824 */ /* 0x000fc800078e0200 */
[----:B0-----:R-:W-:-:S05]  /*0920*/  IMAD.WIDE R2, R3, 0x4, R8 ;  /* 0x0000000403027825 */ /* 0x001fca00078e0208 */
[----:B-1----:R-:W-:Y:S01]  /*0930*/  STG.E.128 desc[UR8][R2.64], R4 ;  /* 0x0000000402007986 */ /* 0x002fe2000c101d08 */
[----:B------:R-:W-:Y:S05]  /*0940*/  EXIT ;  /* 0x000000000000794d */ /* 0x000fea0003800000 */
.L_x_0:
[----:B------:R-:W-:-:S00]  /*0950*/  BRA `(.L_x_0) ;  /* 0xfffffffc00fc7947 */ /* 0x000fc0000383ffff */
[----:B------:R-:W-:-:S00]  /*0960*/  NOP ;  /* 0x0000000000007918 */ /* 0x000fc00000000000 */
        /* <DEDUP_REMOVED lines=9> */
.L_x_1:


//--------------------- .nv.global.init           --------------------------
	.section	.nv.global.init,"aw",@progbits
.nv.global.init:
	.type		_$_str,@object
	.size		_$_str,(_$_str_$_2 - _$_str)
_$_str:
        /*0000*/ 	.byte	0x5f, 0x5f, 0x43, 0x55, 0x44, 0x41, 0x5f, 0x46, 0x54, 0x5a, 0x00
	.type		_$_str_$_2,@object
	.size		_$_str_$_2,(.L_1 - _$_str_$_2)
_$_str_$_2:
        /*000b*/ 	.byte	0x5f, 0x5f, 0x43, 0x55, 0x44, 0x41, 0x5f, 0x50, 0x52, 0x45, 0x43, 0x5f, 0x53, 0x51, 0x52, 0x54
        /*001b*/ 	.byte	0x00
.L_1:


//--------------------- .nv.shared.triton_poi_fused__native_batch_norm_legit_no_training_relu_52 --------------------------
	.section	.nv.shared.triton_poi_fused__native_batch_norm_legit_no_training_relu_52,"aw",@nobits
	.sectionflags	@""
	.align	16
	.zero		1024


//--------------------- .nv.constant0.triton_poi_fused__native_batch_norm_legit_no_training_relu_52 --------------------------
	.section	.nv.constant0.triton_poi_fused__native_batch_norm_legit_no_training_relu_52,"a",@progbits
	.sectionflags	@""
	.align	4
.nv.constant0.triton_poi_fused__native_batch_norm_legit_no_training_relu_52:
	.zero		584
